//
// Generated by NVIDIA NVVM Compiler
//
// Compiler Build ID: CL-36424714
// Cuda compilation tools, release 13.0, V13.0.88
// Based on NVVM 20.0.0
//

.version 9.0
.target sm_100
.address_size 64

	// .globl	_Z19tiled_conv2d_kernelPKfPfiii
.const .align 4 .b8 W[36];
// _ZZ19tiled_conv2d_kernelPKfPfiiiE9sharedMem has been demoted

.visible .entry _Z19tiled_conv2d_kernelPKfPfiii(
	.param .u64 .ptr .align 1 _Z19tiled_conv2d_kernelPKfPfiii_param_0,
	.param .u64 .ptr .align 1 _Z19tiled_conv2d_kernelPKfPfiii_param_1,
	.param .u32 _Z19tiled_conv2d_kernelPKfPfiii_param_2,
	.param .u32 _Z19tiled_conv2d_kernelPKfPfiii_param_3,
	.param .u32 _Z19tiled_conv2d_kernelPKfPfiii_param_4
)
{
	.reg .pred 	%p<11>;
	.reg .b32 	%r<23>;
	.reg .b32 	%f<31>;
	.reg .b64 	%rd<12>;
	// demoted variable
	.shared .align 4 .b8 _ZZ19tiled_conv2d_kernelPKfPfiiiE9sharedMem[64];
	ld.param.u64 	%rd1, [_Z19tiled_conv2d_kernelPKfPfiii_param_0];
	ld.param.u64 	%rd2, [_Z19tiled_conv2d_kernelPKfPfiii_param_1];
	ld.param.u32 	%r7, [_Z19tiled_conv2d_kernelPKfPfiii_param_2];
	ld.param.u32 	%r8, [_Z19tiled_conv2d_kernelPKfPfiii_param_3];
	ld.param.u32 	%r9, [_Z19tiled_conv2d_kernelPKfPfiii_param_4];
	mov.u32 	%r1, %tid.x;
	mov.u32 	%r2, %tid.y;
	mov.u32 	%r10, %ctaid.y;
	shl.b32 	%r11, %r10, 1;
	add.s32 	%r3, %r11, %r2;
	mov.u32 	%r12, %ctaid.x;
	shl.b32 	%r13, %r12, 1;
	add.s32 	%r4, %r13, %r1;
	add.s32 	%r5, %r3, -1;
	setp.eq.s32 	%p1, %r3, 0;
	setp.gt.s32 	%p2, %r3, %r7;
	shl.b32 	%r14, %r2, 4;
	mov.u32 	%r15, _ZZ19tiled_conv2d_kernelPKfPfiiiE9sharedMem;
	add.s32 	%r16, %r15, %r14;
	shl.b32 	%r17, %r1, 2;
	add.s32 	%r6, %r16, %r17;
	or.pred  	%p3, %p1, %p2;
	@%p3 bra 	$L__BB0_3;
	setp.lt.s32 	%p4, %r4, 1;
	setp.gt.s32 	%p5, %r4, %r8;
	or.pred  	%p6, %p4, %p5;
	@%p6 bra 	$L__BB0_3;
	mul.lo.s32 	%r19, %r9, %r5;
	cvt.s64.s32 	%rd3, %r19;
	cvt.u64.u32 	%rd4, %r4;
	add.s64 	%rd5, %rd4, %rd3;
	cvta.to.global.u64 	%rd6, %rd1;
	shl.b64 	%rd7, %rd5, 2;
	add.s64 	%rd8, %rd6, %rd7;
	ld.global.f32 	%f30, [%rd8+-4];
	st.shared.f32 	[%r6], %f30;
	bra.uni 	$L__BB0_4;
$L__BB0_3:
	mov.b32 	%r18, 0;
	st.shared.u32 	[%r6], %r18;
	mov.f32 	%f30, 0f00000000;
$L__BB0_4:
	or.b32  	%r20, %r2, %r1;
	and.b32  	%r21, %r20, 1022;
	setp.ne.s32 	%p7, %r21, 0;
	@%p7 bra 	$L__BB0_7;
	ld.const.f32 	%f5, [W];
	fma.rn.f32 	%f6, %f5, %f30, 0f00000000;
	ld.const.f32 	%f7, [W+4];
	ld.shared.f32 	%f8, [%r6+4];
	fma.rn.f32 	%f9, %f7, %f8, %f6;
	ld.const.f32 	%f10, [W+8];
	ld.shared.f32 	%f11, [%r6+8];
	fma.rn.f32 	%f12, %f10, %f11, %f9;
	ld.const.f32 	%f13, [W+12];
	ld.shared.f32 	%f14, [%r6+16];
	fma.rn.f32 	%f15, %f13, %f14, %f12;
	ld.const.f32 	%f16, [W+16];
	ld.shared.f32 	%f17, [%r6+20];
	fma.rn.f32 	%f18, %f16, %f17, %f15;
	ld.const.f32 	%f19, [W+20];
	ld.shared.f32 	%f20, [%r6+24];
	fma.rn.f32 	%f21, %f19, %f20, %f18;
	ld.const.f32 	%f22, [W+24];
	ld.shared.f32 	%f23, [%r6+32];
	fma.rn.f32 	%f24, %f22, %f23, %f21;
	ld.const.f32 	%f25, [W+28];
	ld.shared.f32 	%f26, [%r6+36];
	fma.rn.f32 	%f27, %f25, %f26, %f24;
	ld.const.f32 	%f28, [W+32];
	ld.shared.f32 	%f29, [%r6+40];
	fma.rn.f32 	%f3, %f28, %f29, %f27;
	setp.ge.s32 	%p8, %r3, %r7;
	setp.ge.s32 	%p9, %r4, %r8;
	or.pred  	%p10, %p8, %p9;
	@%p10 bra 	$L__BB0_7;
	mad.lo.s32 	%r22, %r8, %r3, %r4;
	cvta.to.global.u64 	%rd9, %rd2;
	mul.wide.s32 	%rd10, %r22, 4;
	add.s64 	%rd11, %rd9, %rd10;
	st.global.f32 	[%rd11], %f3;
$L__BB0_7:
	ret;

}


// ===== COMPILED SASS (sm_100) =====

	.target	sm_100

	.elftype	@"ET_EXEC"


//--------------------- .note.nv.tkinfo           --------------------------
	.section	.note.nv.tkinfo,"",@"SHT_NOTE"
	.sectionflags	@"SHF_NOTE_NV_TKINFO"
	.tkinfo
        /*0018*/ 	.word	0x00000002
        /*0030*/ 	.string	""
        /*0030*/ 	.string	"ptxas"
        /*0030*/ 	.string	"Cuda compilation tools, release 13.0, V13.0.88"
        /*0030*/ 	.string	"Build cuda_13.0.r13.0/compiler.36424714_0"
        /*0030*/ 	.string	"-arch sm_100 -m 64 "



//--------------------- .note.nv.cuinfo           --------------------------
	.section	.note.nv.cuinfo,"",@"SHT_NOTE"
	.sectionflags	@"SHF_NOTE_NV_CUINFO"
        /*0018*/ 	.short	0x0002
        /*001a*/ 	.short	0x0064
        /*001c*/ 	.short	0x0082
	.zero		2


//--------------------- .nv.info                  --------------------------
	.section	.nv.info,"",@"SHT_CUDA_INFO"
	.align	4


	//----- nvinfo : EIATTR_REGCOUNT
	.align		4
        /*0000*/ 	.byte	0x04, 0x2f
        /*0002*/ 	.short	(.L_2 - .L_1)
	.align		4
.L_1:
        /*0004*/ 	.word	index@(_Z19tiled_conv2d_kernelPKfPfiii)
        /*0008*/ 	.word	0x00000018


	//----- nvinfo : EIATTR_FRAME_SIZE
	.align		4
.L_2:
        /*000c*/ 	.byte	0x04, 0x11
        /*000e*/ 	.short	(.L_4 - .L_3)
	.align		4
.L_3:
        /*0010*/ 	.word	index@(_Z19tiled_conv2d_kernelPKfPfiii)
        /*0014*/ 	.word	0x00000000


	//----- nvinfo : EIATTR_MIN_STACK_SIZE
	.align		4
.L_4:
        /*0018*/ 	.byte	0x04, 0x12
        /*001a*/ 	.short	(.L_6 - .L_5)
	.align		4
.L_5:
        /*001c*/ 	.word	index@(_Z19tiled_conv2d_kernelPKfPfiii)
        /*0020*/ 	.word	0x00000000
.L_6:


//--------------------- .nv.compat                --------------------------
	.section	.nv.compat,"",@"SHT_CUDA_COMPAT_INFO"
	.align	4
        /*0000*/ 	.byte	0x02, 0x09, 0x00, 0x00, 0x02, 0x02, 0x01, 0x00, 0x02, 0x05, 0x05, 0x00, 0x03, 0x07, 0x01, 0x01
        /*0010*/ 	.byte	0x02, 0x03, 0x00, 0x00, 0x02, 0x06, 0x01, 0x00, 0x04, 0x0b, 0x08, 0x00, 0x09, 0x00, 0x00, 0x00
        /*0020*/ 	.byte	0x00, 0x00, 0x00, 0x00


//--------------------- .nv.info._Z19tiled_conv2d_kernelPKfPfiii --------------------------
	.section	.nv.info._Z19tiled_conv2d_kernelPKfPfiii,"",@"SHT_CUDA_INFO"
	.sectionflags	@""
	.align	4


	//----- nvinfo : EIATTR_CUDA_API_VERSION
	.align		4
        /*0000*/ 	.byte	0x04, 0x37
        /*0002*/ 	.short	(.L_8 - .L_7)
.L_7:
        /*0004*/ 	.word	0x00000082


	//----- nvinfo : EIATTR_KPARAM_INFO
	.align		4
.L_8:
        /*0008*/ 	.byte	0x04, 0x17
        /*000a*/ 	.short	(.L_10 - .L_9)
.L_9:
        /*000c*/ 	.word	0x00000000
        /*0010*/ 	.short	0x0004
        /*0012*/ 	.short	0x0018
        /*0014*/ 	.byte	0x00, 0xf0, 0x11, 0x00


	//----- nvinfo : EIATTR_KPARAM_INFO
	.align		4
.L_10:
        /*0018*/ 	.byte	0x04, 0x17
        /*001a*/ 	.short	(.L_12 - .L_11)
.L_11:
        /*001c*/ 	.word	0x00000000
        /*0020*/ 	.short	0x0003
        /*0022*/ 	.short	0x0014
        /*0024*/ 	.byte	0x00, 0xf0, 0x11, 0x00


	//----- nvinfo : EIATTR_KPARAM_INFO
	.align		4
.L_12:
        /*0028*/ 	.byte	0x04, 0x17
        /*002a*/ 	.short	(.L_14 - .L_13)
.L_13:
        /*002c*/ 	.word	0x00000000
        /*0030*/ 	.short	0x0002
        /*0032*/ 	.short	0x0010
        /*0034*/ 	.byte	0x00, 0xf0, 0x11, 0x00


	//----- nvinfo : EIATTR_KPARAM_INFO
	.align		4
.L_14:
        /*0038*/ 	.byte	0x04, 0x17
        /*003a*/ 	.short	(.L_16 - .L_15)
.L_15:
        /*003c*/ 	.word	0x00000000
        /*0040*/ 	.short	0x0001
        /*0042*/ 	.short	0x0008
        /*0044*/ 	.byte	0x00, 0xf5, 0x21, 0x00


	//----- nvinfo : EIATTR_KPARAM_INFO
	.align		4
.L_16:
        /*0048*/ 	.byte	0x04, 0x17
        /*004a*/ 	.short	(.L_18 - .L_17)
.L_17:
        /*004c*/ 	.word	0x00000000
        /*0050*/ 	.short	0x0000
        /*0052*/ 	.short	0x0000
        /*0054*/ 	.byte	0x00, 0xf5, 0x21, 0x00


	//----- nvinfo : EIATTR_SPARSE_MMA_MASK
	.align		4
.L_18:
        /*0058*/ 	.byte	0x03, 0x50
        /*005a*/ 	.short	0x0000


	//----- nvinfo : EIATTR_MAXREG_COUNT
	.align		4
        /*005c*/ 	.byte	0x03, 0x1b
        /*005e*/ 	.short	0x00ff


	//----- nvinfo : EIATTR_MERCURY_ISA_VERSION
	.align		4
        /*0060*/ 	.byte	0x03, 0x5f
        /*0062*/ 	.short	0x0101


	//----- nvinfo : EIATTR_VRC_CTA_INIT_COUNT
	.align		4
        /*0064*/ 	.byte	0x02, 0x4a
	.zero		1
	.zero		1


	//----- nvinfo : EIATTR_EXIT_INSTR_OFFSETS
	.align		4
        /*0068*/ 	.byte	0x04, 0x1c
        /*006a*/ 	.short	(.L_20 - .L_19)


	//   ....[0]....
.L_19:
        /*006c*/ 	.word	0x000001f0


	//   ....[1]....
        /*0070*/ 	.word	0x00000370


	//   ....[2]....
        /*0074*/ 	.word	0x000003c0


	//----- nvinfo : EIATTR_CBANK_PARAM_SIZE
	.align		4
.L_20:
        /*0078*/ 	.byte	0x03, 0x19
        /*007a*/ 	.short	0x001c


	//----- nvinfo : EIATTR_PARAM_CBANK
	.align		4
        /*007c*/ 	.byte	0x04, 0x0a
        /*007e*/ 	.short	(.L_22 - .L_21)
	.align		4
.L_21:
        /*0080*/ 	.word	index@(.nv.constant0._Z19tiled_conv2d_kernelPKfPfiii)
        /*0084*/ 	.short	0x0380
        /*0086*/ 	.short	0x001c


	//----- nvinfo : EIATTR_SW_WAR
	.align		4
.L_22:
        /*0088*/ 	.byte	0x04, 0x36
        /*008a*/ 	.short	(.L_24 - .L_23)
.L_23:
        /*008c*/ 	.word	0x00000008
.L_24:


//--------------------- .nv.callgraph             --------------------------
	.section	.nv.callgraph,"",@"SHT_CUDA_CALLGRAPH"
	.align	4
	.sectionentsize	8
	.align		4
        /*0000*/ 	.word	0x00000000
	.align		4
        /*0004*/ 	.word	0xffffffff
	.align		4
        /*0008*/ 	.word	0x00000000
	.align		4
        /*000c*/ 	.word	0xfffffffe
	.align		4
        /*0010*/ 	.word	0x00000000
	.align		4
        /*0014*/ 	.word	0xfffffffd
	.align		4
        /*0018*/ 	.word	0x00000000
	.align		4
        /*001c*/ 	.word	0xfffffffc


//--------------------- .nv.constant3             --------------------------
	.section	.nv.constant3,"a",@progbits
	.align	4
.nv.constant3:
	.type		W,@object
	.size		W,(.L_0 - W)
W:
	.zero		36
.L_0:


//--------------------- .text._Z19tiled_conv2d_kernelPKfPfiii --------------------------
	.section	.text._Z19tiled_conv2d_kernelPKfPfiii,"ax",@progbits
	.align	128
        .global         _Z19tiled_conv2d_kernelPKfPfiii
        .type           _Z19tiled_conv2d_kernelPKfPfiii,@function
        .size           _Z19tiled_conv2d_kernelPKfPfiii,(.L_x_1 - _Z19tiled_conv2d_kernelPKfPfiii)
        .other          _Z19tiled_conv2d_kernelPKfPfiii,@"STO_CUDA_ENTRY STV_DEFAULT"
_Z19tiled_conv2d_kernelPKfPfiii:
.text._Z19tiled_conv2d_kernelPKfPfiii:
[----:B------:R-:W-:Y:S01]  /*0000*/  LDC R1, c[0x0][0x37c] ;  /* 0x0000df00ff017b82 */ /* 0x000fe20000000800 */
[----:B------:R-:W0:Y:S01]  /*0010*/  S2R R8, SR_TID.Y ;  /* 0x0000000000087919 */ /* 0x000e220000002200 */
[----:B------:R-:W1:Y:S01]  /*0020*/  LDCU.64 UR8, c[0x0][0x390] ;  /* 0x00007200ff0877ac */ /* 0x000e620008000a00 */
[----:B------:R-:W0:Y:S01]  /*0030*/  S2R R3, SR_CTAID.Y ;  /* 0x0000000000037919 */ /* 0x000e220000002600 */
[----:B------:R-:W2:Y:S01]  /*0040*/  LDCU.64 UR6, c[0x0][0x358] ;  /* 0x00006b00ff0677ac */ /* 0x000ea20008000a00 */
[----:B------:R-:W3:Y:S01]  /*0050*/  S2R R7, SR_TID.X ;  /* 0x0000000000077919 */ /* 0x000ee20000002100 */
[----:B------:R-:W3:Y:S01]  /*0060*/  S2R R0, SR_CTAID.X ;  /* 0x0000000000007919 */ /* 0x000ee20000002500 */
[----:B0-----:R-:W-:-:S05]  /*0070*/  IMAD R2, R3, 0x2, R8 ;  /* 0x0000000203027824 */ /* 0x001fca00078e0208 */
[----:B-1----:R-:W-:Y:S02]  /*0080*/  ISETP.GT.AND P1, PT, R2, UR8, PT ;  /* 0x0000000802007c0c */ /* 0x002fe4000bf24270 */
[----:B---3--:R-:W-:Y:S01]  /*0090*/  LEA R3, R0, R7, 0x1 ;  /* 0x0000000700037211 */ /* 0x008fe200078e08ff */
[C---:B------:R-:W-:Y:S01]  /*00a0*/  VIADD R0, R2.reuse, 0xffffffff ;  /* 0xffffffff02007836 */ /* 0x040fe20000000000 */
[----:B------:R-:W-:Y:S02]  /*00b0*/  ISETP.EQ.OR P1, PT, R2, RZ, P1 ;  /* 0x000000ff0200720c */ /* 0x000fe40000f22670 */
[----:B------:R-:W-:-:S04]  /*00c0*/  ISETP.GT.AND P0, PT, R3, UR9, PT ;  /* 0x0000000903007c0c */ /* 0x000fc8000bf04270 */
[----:B------:R-:W-:-:S04]  /*00d0*/  ISETP.LT.OR P0, PT, R3, 0x1, P0 ;  /* 0x000000010300780c */ /* 0x000fc80000701670 */
[----:B------:R-:W-:-:S13]  /*00e0*/  PLOP3.LUT P1, PT, P1, P0, PT, 0xf8, 0x8f ;  /* 0x00000000008f781c */ /* 0x000fda0000f21f70 */
[----:B------:R-:W0:Y:S08]  /*00f0*/  @!P1 LDC R5, c[0x0][0x398] ;  /* 0x0000e600ff059b82 */ /* 0x000e300000000800 */
[----:B------:R-:W1:Y:S01]  /*0100*/  @!P1 LDC.64 R10, c[0x0][0x380] ;  /* 0x0000e000ff0a9b82 */ /* 0x000e620000000a00 */
[----:B0-----:R-:W-:-:S05]  /*0110*/  @!P1 IMAD R0, R0, R5, RZ ;  /* 0x0000000500009224 */ /* 0x001fca00078e02ff */
[----:B------:R-:W-:-:S04]  /*0120*/  @!P1 IADD3 R5, P0, PT, R3, R0, RZ ;  /* 0x0000000003059210 */ /* 0x000fc80007f1e0ff */
[----:B------:R-:W-:Y:S02]  /*0130*/  @!P1 LEA.HI.X.SX32 R0, R0, RZ, 0x1, P0 ;  /* 0x000000ff00009211 */ /* 0x000fe400000f0eff */
[----:B-1----:R-:W-:-:S04]  /*0140*/  @!P1 LEA R4, P0, R5, R10, 0x2 ;  /* 0x0000000a05049211 */ /* 0x002fc800078010ff */
[----:B------:R-:W-:-:S05]  /*0150*/  @!P1 LEA.HI.X R5, R5, R11, R0, 0x2, P0 ;  /* 0x0000000b05059211 */ /* 0x000fca00000f1400 */
[----:B--2---:R-:W2:Y:S01]  /*0160*/  @!P1 LDG.E R0, desc[UR6][R4.64+-0x4] ;  /* 0xfffffc0604009981 */ /* 0x004ea2000c1e1900 */
[----:B------:R-:W0:Y:S01]  /*0170*/  S2UR UR5, SR_CgaCtaId ;  /* 0x00000000000579c3 */ /* 0x000e220000008800 */
[----:B------:R-:W-:Y:S01]  /*0180*/  UMOV UR4, 0x400 ;  /* 0x0000040000047882 */ /* 0x000fe20000000000 */
[----:B------:R-:W-:Y:S01]  /*0190*/  LOP3.LUT P0, RZ, R8, 0x3fe, R7, 0xc8, !PT ;  /* 0x000003fe08ff7812 */ /* 0x000fe2000780c807 */
[----:B0-----:R-:W-:-:S06]  /*01a0*/  ULEA UR4, UR5, UR4, 0x18 ;  /* 0x0000000405047291 */ /* 0x001fcc000f8ec0ff */
[----:B------:R-:W-:-:S04]  /*01b0*/  LEA R6, R8, UR4, 0x4 ;  /* 0x0000000408067c11 */ /* 0x000fc8000f8e20ff */
[----:B------:R-:W-:-:S05]  /*01c0*/  LEA R7, R7, R6, 0x2 ;  /* 0x0000000607077211 */ /* 0x000fca00078e10ff */
[----:B--2---:R0:W-:Y:S04]  /*01d0*/  @!P1 STS [R7], R0 ;  /* 0x0000000007009388 */ /* 0x0041e80000000800 */
[----:B------:R0:W-:Y:S01]  /*01e0*/  @P1 STS [R7], RZ ;  /* 0x000000ff07001388 */ /* 0x0001e20000000800 */
[----:B------:R-:W-:Y:S05]  /*01f0*/  @P0 EXIT ;  /* 0x000000000000094d */ /* 0x000fea0003800000 */
[----:B------:R-:W1:Y:S01]  /*0200*/  LDS R5, [R7+0x4] ;  /* 0x0000040007057984 */ /* 0x000e620000000800 */
[----:B------:R-:W2:Y:S01]  /*0210*/  LDCU.128 UR12, c[0x3][URZ] ;  /* 0x00c00000ff0c77ac */ /* 0x000ea20008000c00 */
[----:B0-----:R-:W-:Y:S01]  /*0220*/  @P1 IMAD.MOV.U32 R0, RZ, RZ, RZ ;  /* 0x000000ffff001224 */ /* 0x001fe200078e00ff */
[----:B------:R-:W-:Y:S01]  /*0230*/  ISETP.GE.AND P0, PT, R3, UR9, PT ;  /* 0x0000000903007c0c */ /* 0x000fe2000bf06270 */
[----:B------:R-:W0:Y:S01]  /*0240*/  LDS R9, [R7+0x8] ;  /* 0x0000080007097984 */ /* 0x000e220000000800 */
[----:B------:R-:W3:Y:S02]  /*0250*/  LDCU.128 UR16, c[0x3][0x10] ;  /* 0x00c00200ff1077ac */ /* 0x000ee40008000c00 */
[----:B------:R-:W-:Y:S01]  /*0260*/  ISETP.GE.OR P0, PT, R2, UR8, P0 ;  /* 0x0000000802007c0c */ /* 0x000fe20008706670 */
[----:B------:R-:W4:Y:S01]  /*0270*/  LDS R11, [R7+0x10] ;  /* 0x00001000070b7984 */ /* 0x000f220000000800 */
[----:B------:R-:W5:Y:S03]  /*0280*/  LDCU UR4, c[0x3][0x20] ;  /* 0x00c00400ff0477ac */ /* 0x000f660008000800 */
[----:B------:R-:W3:Y:S04]  /*0290*/  LDS R13, [R7+0x14] ;  /* 0x00001400070d7984 */ /* 0x000ee80000000800 */
[----:B------:R-:W5:Y:S01]  /*02a0*/  LDS R15, [R7+0x18] ;  /* 0x00001800070f7984 */ /* 0x000f620000000800 */
[----:B--2---:R-:W-:-:S03]  /*02b0*/  FFMA R0, R0, UR12, RZ ;  /* 0x0000000c00007c23 */ /* 0x004fc600080000ff */
[----:B------:R-:W2:Y:S04]  /*02c0*/  LDS R17, [R7+0x20] ;  /* 0x0000200007117984 */ /* 0x000ea80000000800 */
[----:B------:R-:W2:Y:S04]  /*02d0*/  LDS R19, [R7+0x24] ;  /* 0x0000240007137984 */ /* 0x000ea80000000800 */
[----:B------:R-:W2:Y:S01]  /*02e0*/  LDS R21, [R7+0x28] ;  /* 0x0000280007157984 */ /* 0x000ea20000000800 */
[----:B-1----:R-:W-:-:S04]  /*02f0*/  FFMA R0, R5, UR13, R0 ;  /* 0x0000000d05007c23 */ /* 0x002fc80008000000 */
[----:B0-----:R-:W-:-:S04]  /*0300*/  FFMA R0, R9, UR14, R0 ;  /* 0x0000000e09007c23 */ /* 0x001fc80008000000 */
[----:B----4-:R-:W-:-:S04]  /*0310*/  FFMA R0, R11, UR15, R0 ;  /* 0x0000000f0b007c23 */ /* 0x010fc80008000000 */
[----:B---3--:R-:W-:-:S04]  /*0320*/  FFMA R0, R13, UR16, R0 ;  /* 0x000000100d007c23 */ /* 0x008fc80008000000 */
[----:B-----5:R-:W-:-:S04]  /*0330*/  FFMA R0, R15, UR17, R0 ;  /* 0x000000110f007c23 */ /* 0x020fc80008000000 */
[----:B--2---:R-:W-:-:S04]  /*0340*/  FFMA R0, R17, UR18, R0 ;  /* 0x0000001211007c23 */ /* 0x004fc80008000000 */
[----:B------:R-:W-:-:S04]  /*0350*/  FFMA R0, R19, UR19, R0 ;  /* 0x0000001313007c23 */ /* 0x000fc80008000000 */
[----:B------:R-:W-:Y:S01]  /*0360*/  FFMA R21, R21, UR4, R0 ;  /* 0x0000000415157c23 */ /* 0x000fe20008000000 */
[----:B------:R-:W-:Y:S06]  /*0370*/  @P0 EXIT ;  /* 0x000000000000094d */ /* 0x000fec0003800000 */
[----:B------:R-:W0:Y:S01]  /*0380*/  LDC.64 R4, c[0x0][0x388] ;  /* 0x0000e200ff047b82 */ /* 0x000e220000000a00 */
[----:B------:R-:W-:-:S04]  /*0390*/  IMAD R3, R2, UR9, R3 ;  /* 0x0000000902037c24 */ /* 0x000fc8000f8e0203 */
[----:B0-----:R-:W-:-:S05]  /*03a0*/  IMAD.WIDE R2, R3, 0x4, R4 ;  /* 0x0000000403027825 */ /* 0x001fca00078e0204 */
[----:B------:R-:W-:Y:S01]  /*03b0*/  STG.E desc[UR6][R2.64], R21 ;  /* 0x0000001502007986 */ /* 0x000fe2000c101906 */
[----:B------:R-:W-:Y:S05]  /*03c0*/  EXIT ;  /* 0x000000000000794d */ /* 0x000fea0003800000 */
.L_x_0:
[----:B------:R-:W-:-:S00]  /*03d0*/  BRA `(.L_x_0) ;  /* 0xfffffffc00fc7947 */ /* 0x000fc0000383ffff */
[----:B------:R-:W-:-:S00]  /*03e0*/  NOP ;  /* 0x0000000000007918 */ /* 0x000fc00000000000 */
        /* <DEDUP_REMOVED lines=9> */
.L_x_1:


//--------------------- .nv.shared._Z19tiled_conv2d_kernelPKfPfiii --------------------------
	.section	.nv.shared._Z19tiled_conv2d_kernelPKfPfiii,"aw",@nobits
	.sectionflags	@""
	.align	4
.nv.shared._Z19tiled_conv2d_kernelPKfPfiii:
	.zero		1088


//--------------------- .nv.shared.reserved.0     --------------------------
	.section	.nv.shared.reserved.0,"aw",@nobits
	.weak		__nv_reservedSMEM_offset_0_alias
	.size		__nv_reservedSMEM_offset_0_alias, 0, 64
	.other		__nv_reservedSMEM_offset_0_alias,@"STO_CUDA_RESERVED_SHARED STV_DEFAULT"
__nv_reservedSMEM_offset_0_alias:
	.zero		0
	.zero		64


//--------------------- .nv.constant0._Z19tiled_conv2d_kernelPKfPfiii --------------------------
	.section	.nv.constant0._Z19tiled_conv2d_kernelPKfPfiii,"a",@progbits
	.sectionflags	@""
	.align	4
.nv.constant0._Z19tiled_conv2d_kernelPKfPfiii:
	.zero		924


//--------------------- SYMBOLS --------------------------

	.type		.nv.reservedSmem.offset0,@object
	.size		.nv.reservedSmem.offset0,0x4
	.type		.nv.reservedSmem.cap,@object
	.size		.nv.reservedSmem.cap,0x4
